	.headerflags	@"EF_CUDA_TEXMODE_UNIFIED EF_CUDA_64BIT_ADDRESS EF_CUDA_SM86 EF_CUDA_VIRTUAL_SM(EF_CUDA_SM86)"
	.elftype	@"ET_EXEC"


//--------------------- .nv.info                  --------------------------
	.section	.nv.info,"",@"SHT_CUDA_INFO"
	.align	4


	//----- nvinfo : EIATTR_REGCOUNT
	.align		4
        /*0000*/ 	.byte	0x04, 0x2f
        /*0002*/ 	.short	(.L_3 - .L_2)
	.align		4
.L_2:
        /*0004*/ 	.word	index@(l2norm_fwd_kernel)
        /*0008*/ 	.word	0x0000003b


	//----- nvinfo : EIATTR_MAX_STACK_SIZE
	.align		4
.L_3:
        /*000c*/ 	.byte	0x04, 0x23
        /*000e*/ 	.short	(.L_5 - .L_4)
	.align		4
.L_4:
        /*0010*/ 	.word	index@(l2norm_fwd_kernel)
        /*0014*/ 	.word	0x00000000


	//----- nvinfo : EIATTR_MIN_STACK_SIZE
	.align		4
.L_5:
        /*0018*/ 	.byte	0x04, 0x12
        /*001a*/ 	.short	(.L_7 - .L_6)
	.align		4
.L_6:
        /*001c*/ 	.word	index@(l2norm_fwd_kernel)
        /*0020*/ 	.word	0x00000000


	//----- nvinfo : EIATTR_FRAME_SIZE
	.align		4
.L_7:
        /*0024*/ 	.byte	0x04, 0x11
        /*0026*/ 	.short	(.L_9 - .L_8)
	.align		4
.L_8:
        /*0028*/ 	.word	index@(l2norm_fwd_kernel)
        /*002c*/ 	.word	0x00000000
.L_9:


//--------------------- .nv.info.l2norm_fwd_kernel --------------------------
	.section	.nv.info.l2norm_fwd_kernel,"",@"SHT_CUDA_INFO"
	.align	4


	//----- nvinfo : EIATTR_CUDA_API_VERSION
	.align		4
        /*0000*/ 	.byte	0x04, 0x37
        /*0002*/ 	.short	(.L_11 - .L_10)
.L_10:
        /*0004*/ 	.word	0x0000007b


	//----- nvinfo : EIATTR_SW2861232_WAR
	.align		4
.L_11:
        /*0008*/ 	.byte	0x01, 0x35
	.zero		2


	//----- nvinfo : EIATTR_PARAM_CBANK
	.align		4
        /*000c*/ 	.byte	0x04, 0x0a
        /*000e*/ 	.short	(.L_13 - .L_12)
	.align		4
.L_12:
        /*0010*/ 	.word	index@(.nv.constant0.l2norm_fwd_kernel)
        /*0014*/ 	.short	0x0160
        /*0016*/ 	.short	0x001c


	//----- nvinfo : EIATTR_CBANK_PARAM_SIZE
	.align		4
.L_13:
        /*0018*/ 	.byte	0x03, 0x19
        /*001a*/ 	.short	0x001c


	//----- nvinfo : EIATTR_KPARAM_INFO
	.align		4
        /*001c*/ 	.byte	0x04, 0x17
        /*001e*/ 	.short	(.L_15 - .L_14)
.L_14:
        /*0020*/ 	.word	0x00000000
        /*0024*/ 	.short	0x0003
        /*0026*/ 	.short	0x0018
        /*0028*/ 	.byte	0x00, 0xf0, 0x11, 0x00


	//----- nvinfo : EIATTR_KPARAM_INFO
	.align		4
.L_15:
        /*002c*/ 	.byte	0x04, 0x17
        /*002e*/ 	.short	(.L_17 - .L_16)
.L_16:
        /*0030*/ 	.word	0x00000000
        /*0034*/ 	.short	0x0002
        /*0036*/ 	.short	0x0010
        /*0038*/ 	.byte	0x00, 0xf0, 0x21, 0x00


	//----- nvinfo : EIATTR_KPARAM_INFO
	.align		4
.L_17:
        /*003c*/ 	.byte	0x04, 0x17
        /*003e*/ 	.short	(.L_19 - .L_18)
.L_18:
        /*0040*/ 	.word	0x00000000
        /*0044*/ 	.short	0x0001
        /*0046*/ 	.short	0x0008
        /*0048*/ 	.byte	0x00, 0xf0, 0x21, 0x00


	//----- nvinfo : EIATTR_KPARAM_INFO
	.align		4
.L_19:
        /*004c*/ 	.byte	0x04, 0x17
        /*004e*/ 	.short	(.L_21 - .L_20)
.L_20:
        /*0050*/ 	.word	0x00000000
        /*0054*/ 	.short	0x0000
        /*0056*/ 	.short	0x0000
        /*0058*/ 	.byte	0x00, 0xf0, 0x21, 0x00


	//----- nvinfo : EIATTR_MAXREG_COUNT
	.align		4
.L_21:
        /*005c*/ 	.byte	0x03, 0x1b
        /*005e*/ 	.short	0x00ff


	//----- nvinfo : EIATTR_COOP_GROUP_MASK_REGIDS
	.align		4
        /*0060*/ 	.byte	0x04, 0x29
        /*0062*/ 	.short	(.L_23 - .L_22)


	//   ....[0]....
.L_22:
        /*0064*/ 	.word	0xffffffff


	//   ....[1]....
        /*0068*/ 	.word	0xffffffff


	//   ....[2]....
        /*006c*/ 	.word	0xffffffff


	//   ....[3]....
        /*0070*/ 	.word	0xffffffff


	//   ....[4]....
        /*0074*/ 	.word	0xffffffff


	//   ....[5]....
        /*0078*/ 	.word	0xffffffff


	//   ....[6]....
        /*007c*/ 	.word	0xffffffff


	//   ....[7]....
        /*0080*/ 	.word	0xffffffff


	//   ....[8]....
        /*0084*/ 	.word	0xffffffff


	//   ....[9]....
        /*0088*/ 	.word	0xffffffff


	//   ....[10]....
        /*008c*/ 	.word	0xffffffff


	//   ....[11]....
        /*0090*/ 	.word	0xffffffff


	//   ....[12]....
        /*0094*/ 	.word	0xffffffff


	//   ....[13]....
        /*0098*/ 	.word	0xffffffff


	//   ....[14]....
        /*009c*/ 	.word	0xffffffff


	//   ....[15]....
        /*00a0*/ 	.word	0xffffffff


	//----- nvinfo : EIATTR_COOP_GROUP_INSTR_OFFSETS
	.align		4
.L_23:
        /*00a4*/ 	.byte	0x04, 0x28
        /*00a6*/ 	.short	(.L_25 - .L_24)


	//   ....[0]....
.L_24:
        /*00a8*/ 	.word	0x00000660


	//   ....[1]....
        /*00ac*/ 	.word	0x00000740


	//   ....[2]....
        /*00b0*/ 	.word	0x000007b0


	//   ....[3]....
        /*00b4*/ 	.word	0x000007f0


	//   ....[4]....
        /*00b8*/ 	.word	0x00000800


	//   ....[5]....
        /*00bc*/ 	.word	0x00000820


	//   ....[6]....
        /*00c0*/ 	.word	0x00000840


	//   ....[7]....
        /*00c4*/ 	.word	0x00000870


	//   ....[8]....
        /*00c8*/ 	.word	0x00000880


	//   ....[9]....
        /*00cc*/ 	.word	0x000008a0


	//   ....[10]....
        /*00d0*/ 	.word	0x000008c0


	//   ....[11]....
        /*00d4*/ 	.word	0x000008f0


	//   ....[12]....
        /*00d8*/ 	.word	0x00000900


	//   ....[13]....
        /*00dc*/ 	.word	0x00000920


	//   ....[14]....
        /*00e0*/ 	.word	0x00000940


	//   ....[15]....
        /*00e4*/ 	.word	0x00000980


	//----- nvinfo : EIATTR_EXIT_INSTR_OFFSETS
	.align		4
.L_25:
        /*00e8*/ 	.byte	0x04, 0x1c
        /*00ea*/ 	.short	(.L_27 - .L_26)


	//   ....[0]....
.L_26:
        /*00ec*/ 	.word	0x000010c0


	//   ....[1]....
        /*00f0*/ 	.word	0x00001120


	//----- nvinfo : EIATTR_MAX_THREADS
	.align		4
.L_27:
        /*00f4*/ 	.byte	0x04, 0x05
        /*00f6*/ 	.short	(.L_29 - .L_28)
.L_28:
        /*00f8*/ 	.word	0x00000020
        /*00fc*/ 	.word	0x00000001
        /*0100*/ 	.word	0x00000001
.L_29:


//--------------------- .nv.rel.action            --------------------------
	.section	.nv.rel.action,"",@"SHT_CUDA_RELOCINFO"
	.align	8
	.sectionentsize	8
        /*0000*/ 	.byte	0x73, 0x00, 0x00, 0x00, 0x00, 0x00, 0x00, 0x00, 0x00, 0x00, 0x00, 0x11, 0x25, 0x00, 0x05, 0x36


//--------------------- .nv.constant0.l2norm_fwd_kernel --------------------------
	.section	.nv.constant0.l2norm_fwd_kernel,"a",@progbits
	.align	4
.nv.constant0.l2norm_fwd_kernel:
	.zero		380


//--------------------- .text.l2norm_fwd_kernel   --------------------------
	.section	.text.l2norm_fwd_kernel,"ax",@progbits
	.sectionflags	@"SHF_BARRIERS=1"
	.sectioninfo	@"SHI_REGISTERS=59"
	.align	128
        .global         l2norm_fwd_kernel
        .type           l2norm_fwd_kernel,@function
        .size           l2norm_fwd_kernel,(.L_x_1 - l2norm_fwd_kernel)
        .other          l2norm_fwd_kernel,@"STO_CUDA_ENTRY STV_DEFAULT"
l2norm_fwd_kernel:
.text.l2norm_fwd_kernel:
[----:B------:R-:W-:-:S02]  /*0000*/  MOV R1, c[0x0][0x28] ;  /* 0x00000a0000017a02 */ /* 0x000fc40000000f00 */
[----:B------:R-:W0:Y:S01]  /*0010*/  S2R R2, SR_TID.X ;  /* 0x0000000000027919 */ /* 0x000e220000002100 */
[----:B------:R-:W-:Y:S01]  /*0020*/  CS2R R28, SRZ ;  /* 0x00000000001c7805 */ /* 0x000fe2000001ff00 */
[----:B------:R-:W-:Y:S01]  /*0030*/  CS2R R30, SRZ ;  /* 0x00000000001e7805 */ /* 0x000fe2000001ff00 */
[----:B------:R-:W-:Y:S01]  /*0040*/  ULDC.64 UR4, c[0x0][0x118] ;  /* 0x0000460000047ab9 */ /* 0x000fe20000000a00 */
[----:B------:R-:W1:Y:S01]  /*0050*/  S2R R23, SR_CTAID.X ;  /* 0x0000000000177919 */ /* 0x000e620000002500 */
[----:B------:R-:W-:Y:S01]  /*0060*/  CS2R R12, SRZ ;  /* 0x00000000000c7805 */ /* 0x000fe2000001ff00 */
[----:B------:R-:W-:Y:S01]  /*0070*/  CS2R R14, SRZ ;  /* 0x00000000000e7805 */ /* 0x000fe2000001ff00 */
[----:B0-----:R-:W-:Y:S02]  /*0080*/  SHF.R.U32.HI R16, RZ, 0x4, R2 ;  /* 0x00000004ff107819 */ /* 0x001fe40000011602 */
[----:B------:R-:W-:Y:S02]  /*0090*/  SHF.L.U32 R0, R2, 0x3, RZ ;  /* 0x0000000302007819 */ /* 0x000fe400000006ff */
[----:B-1----:R-:W-:-:S02]  /*00a0*/  SHF.L.U32 R23, R23, 0x3, RZ ;  /* 0x0000000317177819 */ /* 0x002fc400000006ff */
[----:B------:R-:W-:Y:S02]  /*00b0*/  SGXT.U32 R16, R16, 0x1 ;  /* 0x000000011010781a */ /* 0x000fe40000000000 */
[----:B------:R-:W-:Y:S02]  /*00c0*/  LOP3.LUT R8, R0, 0x78, RZ, 0xc0, !PT ;  /* 0x0000007800087812 */ /* 0x000fe400078ec0ff */
[----:B------:R-:W-:Y:S02]  /*00d0*/  LOP3.LUT R21, R23, R16, RZ, 0xfc, !PT ;  /* 0x0000001017157212 */ /* 0x000fe400078efcff */
[----:B------:R-:W-:Y:S01]  /*00e0*/  SHF.R.S32.HI R0, RZ, 0x1f, R23 ;  /* 0x0000001fff007819 */ /* 0x000fe20000011417 */
[----:B------:R-:W-:Y:S01]  /*00f0*/  IMAD.WIDE.U32 R8, R8, 0x2, RZ ;  /* 0x0000000208087825 */ /* 0x000fe200078e00ff */
[C---:B------:R-:W-:Y:S02]  /*0100*/  ISETP.GE.U32.AND P3, PT, R21.reuse, 0xf60, PT ;  /* 0x00000f601500780c */ /* 0x040fe40003f66070 */
[----:B------:R-:W-:-:S02]  /*0110*/  SHF.L.U32 R5, R21, 0x8, RZ ;  /* 0x0000000815057819 */ /* 0x000fc400000006ff */
[----:B------:R-:W-:Y:S02]  /*0120*/  LOP3.LUT R3, R23, 0x2, R16, 0xfe, !PT ;  /* 0x0000000217037812 */ /* 0x000fe400078efe10 */
[----:B------:R-:W-:Y:S02]  /*0130*/  SHF.L.U64.HI R21, R21, 0x8, R0 ;  /* 0x0000000815157819 */ /* 0x000fe40000010200 */
[----:B------:R-:W-:Y:S02]  /*0140*/  LOP3.LUT R22, R5, R8, RZ, 0xfc, !PT ;  /* 0x0000000805167212 */ /* 0x000fe400078efcff */
[----:B------:R-:W-:Y:S02]  /*0150*/  ISETP.GE.U32.AND.EX P3, PT, R0, RZ, PT, P3 ;  /* 0x000000ff0000720c */ /* 0x000fe40003f66130 */
[----:B------:R-:W-:Y:S02]  /*0160*/  SHF.L.U32 R17, R3, 0x8, RZ ;  /* 0x0000000803117819 */ /* 0x000fe400000006ff */
[----:B------:R-:W-:-:S02]  /*0170*/  LOP3.LUT R21, R21, R9, RZ, 0xfc, !PT ;  /* 0x0000000915157212 */ /* 0x000fc400078efcff */
[----:B------:R-:W-:Y:S02]  /*0180*/  IADD3 R6, P0, R22, c[0x0][0x160], RZ ;  /* 0x0000580016067a10 */ /* 0x000fe40007f1e0ff */
[C---:B------:R-:W-:Y:S02]  /*0190*/  ISETP.GE.U32.AND P2, PT, R3.reuse, 0xf60, PT ;  /* 0x00000f600300780c */ /* 0x040fe40003f46070 */
[----:B------:R-:W-:Y:S02]  /*01a0*/  SHF.L.U64.HI R3, R3, 0x8, R0 ;  /* 0x0000000803037819 */ /* 0x000fe40000010200 */
[----:B------:R-:W-:Y:S02]  /*01b0*/  LOP3.LUT R17, R17, R8, RZ, 0xfc, !PT ;  /* 0x0000000811117212 */ /* 0x000fe400078efcff */
[----:B------:R-:W-:Y:S02]  /*01c0*/  IADD3.X R7, R21, c[0x0][0x164], RZ, P0, !PT ;  /* 0x0000590015077a10 */ /* 0x000fe400007fe4ff */
[----:B------:R-:W-:-:S02]  /*01d0*/  ISETP.GE.U32.AND.EX P2, PT, R0, RZ, PT, P2 ;  /* 0x000000ff0000720c */ /* 0x000fc40003f46120 */
[----:B------:R-:W-:Y:S01]  /*01e0*/  LOP3.LUT R3, R3, R9, RZ, 0xfc, !PT ;  /* 0x0000000903037212 */ /* 0x000fe200078efcff */
[----:B------:R0:W2:Y:S01]  /*01f0*/  @!P3 LDG.E.128 R28, [R6.64] ;  /* 0x00000004061cb981 */ /* 0x0000a2000c1e1d00 */
[----:B------:R-:W-:Y:S02]  /*0200*/  IADD3 R10, P1, R17, c[0x0][0x160], RZ ;  /* 0x00005800110a7a10 */ /* 0x000fe40007f3e0ff */
[----:B------:R-:W-:Y:S02]  /*0210*/  LOP3.LUT R25, R23, 0x4, R16, 0xfe, !PT ;  /* 0x0000000417197812 */ /* 0x000fe400078efe10 */
[----:B------:R-:W-:Y:S02]  /*0220*/  IADD3.X R11, R3, c[0x0][0x164], RZ, P1, !PT ;  /* 0x00005900030b7a10 */ /* 0x000fe40000ffe4ff */
[C---:B------:R-:W-:Y:S02]  /*0230*/  SHF.L.U32 R19, R25.reuse, 0x8, RZ ;  /* 0x0000000819137819 */ /* 0x040fe400000006ff */
[C---:B------:R-:W-:Y:S01]  /*0240*/  ISETP.GE.U32.AND P1, PT, R25.reuse, 0xf60, PT ;  /* 0x00000f601900780c */ /* 0x040fe20003f26070 */
[----:B------:R1:W3:Y:S01]  /*0250*/  @!P2 LDG.E.128 R12, [R10.64] ;  /* 0x000000040a0ca981 */ /* 0x0002e2000c1e1d00 */
[----:B------:R-:W-:-:S02]  /*0260*/  SHF.L.U64.HI R25, R25, 0x8, R0 ;  /* 0x0000000819197819 */ /* 0x000fc40000010200 */
[----:B------:R-:W-:Y:S02]  /*0270*/  LOP3.LUT R20, R19, R8, RZ, 0xfc, !PT ;  /* 0x0000000813147212 */ /* 0x000fe400078efcff */
[----:B------:R-:W-:Y:S02]  /*0280*/  ISETP.GE.U32.AND.EX P1, PT, R0, RZ, PT, P1 ;  /* 0x000000ff0000720c */ /* 0x000fe40003f26110 */
[----:B------:R-:W-:Y:S02]  /*0290*/  LOP3.LUT R27, R23, 0x6, R16, 0xfe, !PT ;  /* 0x00000006171b7812 */ /* 0x000fe400078efe10 */
[----:B------:R-:W-:Y:S02]  /*02a0*/  LOP3.LUT R16, R25, R9, RZ, 0xfc, !PT ;  /* 0x0000000919107212 */ /* 0x000fe400078efcff */
[----:B------:R-:W-:Y:S02]  /*02b0*/  IADD3 R32, P4, R20, c[0x0][0x160], RZ ;  /* 0x0000580014207a10 */ /* 0x000fe40007f9e0ff */
[----:B------:R-:W-:-:S02]  /*02c0*/  ISETP.GE.U32.AND P0, PT, R27, 0xf60, PT ;  /* 0x00000f601b00780c */ /* 0x000fc40003f06070 */
[C---:B------:R-:W-:Y:S01]  /*02d0*/  SHF.L.U32 R19, R27.reuse, 0x8, RZ ;  /* 0x000000081b137819 */ /* 0x040fe200000006ff */
[----:B------:R-:W-:Y:S01]  /*02e0*/  CS2R R4, SRZ ;  /* 0x0000000000047805 */ /* 0x000fe2000001ff00 */
[----:B0-----:R-:W-:Y:S01]  /*02f0*/  CS2R R6, SRZ ;  /* 0x0000000000067805 */ /* 0x001fe2000001ff00 */
[----:B------:R-:W-:Y:S02]  /*0300*/  IADD3.X R33, R16, c[0x0][0x164], RZ, P4, !PT ;  /* 0x0000590010217a10 */ /* 0x000fe400027fe4ff */
[----:B-1----:R-:W-:Y:S02]  /*0310*/  SHF.L.U64.HI R11, R27, 0x8, R0 ;  /* 0x000000081b0b7819 */ /* 0x002fe40000010200 */
[----:B------:R-:W-:Y:S01]  /*0320*/  LOP3.LUT R19, R19, R8, RZ, 0xfc, !PT ;  /* 0x0000000813137212 */ /* 0x000fe200078efcff */
[----:B------:R3:W4:Y:S01]  /*0330*/  @!P1 LDG.E.128 R4, [R32.64] ;  /* 0x0000000420049981 */ /* 0x000722000c1e1d00 */
[----:B------:R-:W-:Y:S02]  /*0340*/  ISETP.GE.U32.AND.EX P0, PT, R0, RZ, PT, P0 ;  /* 0x000000ff0000720c */ /* 0x000fe40003f06100 */
[----:B------:R-:W-:-:S02]  /*0350*/  LOP3.LUT R18, R11, R9, RZ, 0xfc, !PT ;  /* 0x000000090b127212 */ /* 0x000fc400078efcff */
[----:B------:R-:W-:Y:S01]  /*0360*/  IADD3 R34, P4, R19, c[0x0][0x160], RZ ;  /* 0x0000580013227a10 */ /* 0x000fe20007f9e0ff */
[----:B------:R-:W-:Y:S01]  /*0370*/  CS2R R8, SRZ ;  /* 0x0000000000087805 */ /* 0x000fe2000001ff00 */
[----:B------:R-:W-:Y:S02]  /*0380*/  CS2R R10, SRZ ;  /* 0x00000000000a7805 */ /* 0x000fe4000001ff00 */
[----:B------:R-:W-:-:S05]  /*0390*/  IADD3.X R35, R18, c[0x0][0x164], RZ, P4, !PT ;  /* 0x0000590012237a10 */ /* 0x000fca00027fe4ff */
[----:B------:R0:W5:Y:S01]  /*03a0*/  @!P0 LDG.E.128 R8, [R34.64] ;  /* 0x0000000422088981 */ /* 0x000162000c1e1d00 */
[--C-:B--2---:R-:W-:Y:S02]  /*03b0*/  HADD2.F32 R26, -RZ, R28.reuse.H1_H1 ;  /* 0x3000001cff1a7230 */ /* 0x104fe40000004100 */
[----:B------:R-:W-:-:S03]  /*03c0*/  HADD2.F32 R24, -RZ, R28.H0_H0 ;  /* 0x2000001cff187230 */ /* 0x000fc60000004100 */
[----:B------:R-:W-:Y:S01]  /*03d0*/  FMUL R37, R26, R26 ;  /* 0x0000001a1a257220 */ /* 0x000fe20000400000 */
[----:B------:R-:W-:-:S03]  /*03e0*/  HADD2.F32 R27, -RZ, R29.H0_H0 ;  /* 0x2000001dff1b7230 */ /* 0x000fc60000004100 */
[----:B------:R-:W-:Y:S01]  /*03f0*/  FFMA R40, R24, R24, R37 ;  /* 0x0000001818287223 */ /* 0x000fe20000000025 */
[--C-:B---3--:R-:W-:Y:S02]  /*0400*/  HADD2.F32 R32, -RZ, R12.reuse.H0_H0 ;  /* 0x2000000cff207230 */ /* 0x108fe40000004100 */
[----:B------:R-:W-:Y:S01]  /*0410*/  HADD2.F32 R25, -RZ, R29.H1_H1 ;  /* 0x3000001dff197230 */ /* 0x000fe20000004100 */
[----:B------:R-:W-:Y:S01]  /*0420*/  FFMA R40, R27, R27, R40 ;  /* 0x0000001b1b287223 */ /* 0x000fe20000000028 */
[----:B------:R-:W-:Y:S02]  /*0430*/  HADD2.F32 R12, -RZ, R12.H1_H1 ;  /* 0x3000000cff0c7230 */ /* 0x000fe40000004100 */
[--C-:B------:R-:W-:Y:S01]  /*0440*/  HADD2.F32 R29, -RZ, R30.reuse.H0_H0 ;  /* 0x2000001eff1d7230 */ /* 0x100fe20000004100 */
[----:B------:R-:W-:Y:S02]  /*0450*/  FFMA R40, R25, R25, R40 ;  /* 0x0000001919287223 */ /* 0x000fe40000000028 */
[----:B------:R-:W-:Y:S01]  /*0460*/  FMUL R41, R12, R12 ;  /* 0x0000000c0c297220 */ /* 0x000fe20000400000 */
[----:B------:R-:W-:Y:S01]  /*0470*/  HADD2.F32 R28, -RZ, R30.H1_H1 ;  /* 0x3000001eff1c7230 */ /* 0x000fe20000004100 */
[----:B------:R-:W-:Y:S01]  /*0480*/  FFMA R43, R29, R29, R40 ;  /* 0x0000001d1d2b7223 */ /* 0x000fe20000000028 */
[----:B0-----:R-:W-:Y:S01]  /*0490*/  HADD2.F32 R34, -RZ, R13.H0_H0 ;  /* 0x2000000dff227230 */ /* 0x001fe20000004100 */
[----:B------:R-:W-:Y:S01]  /*04a0*/  FFMA R45, R32, R32, R41 ;  /* 0x00000020202d7223 */ /* 0x000fe20000000029 */
[--C-:B------:R-:W-:Y:S01]  /*04b0*/  HADD2.F32 R30, -RZ, R31.reuse.H1_H1 ;  /* 0x3000001fff1e7230 */ /* 0x100fe20000004100 */
[----:B------:R-:W-:Y:S01]  /*04c0*/  FFMA R42, R28, R28, R43 ;  /* 0x0000001c1c2a7223 */ /* 0x000fe2000000002b */
[----:B------:R-:W-:Y:S01]  /*04d0*/  HADD2.F32 R31, -RZ, R31.H0_H0 ;  /* 0x2000001fff1f7230 */ /* 0x000fe20000004100 */
[----:B------:R-:W-:Y:S01]  /*04e0*/  FFMA R44, R34, R34, R45 ;  /* 0x00000022222c7223 */ /* 0x000fe2000000002d */
[----:B------:R-:W-:-:S02]  /*04f0*/  HADD2.F32 R33, -RZ, R13.H1_H1 ;  /* 0x3000000dff217230 */ /* 0x000fc40000004100 */
[--C-:B----4-:R-:W-:Y:S02]  /*0500*/  HADD2.F32 R38, -RZ, R4.reuse.H1_H1 ;  /* 0x30000004ff267230 */ /* 0x110fe40000004100 */
[----:B------:R-:W-:-:S03]  /*0510*/  HADD2.F32 R36, -RZ, R4.H0_H0 ;  /* 0x20000004ff247230 */ /* 0x000fc60000004100 */
[----:B------:R-:W-:Y:S01]  /*0520*/  FMUL R41, R38, R38 ;  /* 0x0000002626297220 */ /* 0x000fe20000400000 */
[--C-:B------:R-:W-:Y:S02]  /*0530*/  HADD2.F32 R13, -RZ, R14.reuse.H1_H1 ;  /* 0x3000000eff0d7230 */ /* 0x100fe40000004100 */
[--C-:B------:R-:W-:Y:S01]  /*0540*/  HADD2.F32 R37, -RZ, R5.reuse.H1_H1 ;  /* 0x30000005ff257230 */ /* 0x100fe20000004100 */
[----:B------:R-:W-:Y:S01]  /*0550*/  FFMA R46, R36, R36, R41 ;  /* 0x00000024242e7223 */ /* 0x000fe20000000029 */
[----:B------:R-:W-:Y:S01]  /*0560*/  HADD2.F32 R14, -RZ, R14.H0_H0 ;  /* 0x2000000eff0e7230 */ /* 0x000fe20000004100 */
[----:B------:R-:W-:Y:S01]  /*0570*/  FFMA R45, R33, R33, R44 ;  /* 0x00000021212d7223 */ /* 0x000fe2000000002c */
[----:B------:R-:W-:Y:S01]  /*0580*/  HADD2.F32 R5, -RZ, R5.H0_H0 ;  /* 0x20000005ff057230 */ /* 0x000fe20000004100 */
[----:B------:R-:W-:Y:S01]  /*0590*/  FFMA R43, R31, R31, R42 ;  /* 0x0000001f1f2b7223 */ /* 0x000fe2000000002a */
[--C-:B-----5:R-:W-:Y:S02]  /*05a0*/  HADD2.F32 R4, -RZ, R8.reuse.H0_H0 ;  /* 0x20000008ff047230 */ /* 0x120fe40000004100 */
[----:B------:R-:W-:Y:S01]  /*05b0*/  HADD2.F32 R8, -RZ, R8.H1_H1 ;  /* 0x30000008ff087230 */ /* 0x000fe20000004100 */
[----:B------:R-:W-:Y:S01]  /*05c0*/  FFMA R46, R5, R5, R46 ;  /* 0x00000005052e7223 */ /* 0x000fe2000000002e */
[----:B------:R-:W-:Y:S01]  /*05d0*/  FFMA R42, R14, R14, R45 ;  /* 0x0000000e0e2a7223 */ /* 0x000fe2000000002d */
[----:B------:R-:W-:Y:S01]  /*05e0*/  FFMA R44, R30, R30, R43 ;  /* 0x0000001e1e2c7223 */ /* 0x000fe2000000002b */
[--C-:B------:R-:W-:Y:S01]  /*05f0*/  HADD2.F32 R35, -RZ, R15.reuse.H1_H1 ;  /* 0x3000000fff237230 */ /* 0x100fe20000004100 */
[----:B------:R-:W-:Y:S01]  /*0600*/  FMUL R41, R8, R8 ;  /* 0x0000000808297220 */ /* 0x000fe20000400000 */
[--C-:B------:R-:W-:Y:S01]  /*0610*/  HADD2.F32 R39, -RZ, R6.reuse.H1_H1 ;  /* 0x30000006ff277230 */ /* 0x100fe20000004100 */
[----:B------:R-:W-:Y:S01]  /*0620*/  FFMA R45, R37, R37, R46 ;  /* 0x00000025252d7223 */ /* 0x000fe2000000002e */
[----:B------:R-:W-:Y:S01]  /*0630*/  HADD2.F32 R15, -RZ, R15.H0_H0 ;  /* 0x2000000fff0f7230 */ /* 0x000fe20000004100 */
[----:B------:R-:W-:Y:S01]  /*0640*/  FFMA R42, R13, R13, R42 ;  /* 0x0000000d0d2a7223 */ /* 0x000fe2000000002a */
[----:B------:R-:W-:Y:S01]  /*0650*/  HADD2.F32 R6, -RZ, R6.H0_H0 ;  /* 0x20000006ff067230 */ /* 0x000fe20000004100 */
[----:B------:R-:W0:Y:S01]  /*0660*/  SHFL.BFLY PT, R49, R44, 0x8, 0x1f ;  /* 0x0d001f002c317f89 */ /* 0x000e2200000e0000 */
[--C-:B------:R-:W-:Y:S01]  /*0670*/  HADD2.F32 R40, -RZ, R9.reuse.H1_H1 ;  /* 0x30000009ff287230 */ /* 0x100fe20000004100 */
[----:B------:R-:W-:Y:S01]  /*0680*/  FFMA R48, R4, R4, R41 ;  /* 0x0000000404307223 */ /* 0x000fe20000000029 */
[----:B------:R-:W-:Y:S01]  /*0690*/  HADD2.F32 R9, -RZ, R9.H0_H0 ;  /* 0x20000009ff097230 */ /* 0x000fe20000004100 */
[----:B------:R-:W-:Y:S01]  /*06a0*/  FFMA R46, R6, R6, R45 ;  /* 0x00000006062e7223 */ /* 0x000fe2000000002d */
[----:B------:R-:W-:Y:S01]  /*06b0*/  FFMA R42, R15, R15, R42 ;  /* 0x0000000f0f2a7223 */ /* 0x000fe2000000002a */
[----:B------:R-:W-:-:S02]  /*06c0*/  HADD2.F32 R41, -RZ, R7.H0_H0 ;  /* 0x20000007ff297230 */ /* 0x000fc40000004100 */
[----:B------:R-:W-:Y:S01]  /*06d0*/  FFMA R47, R9, R9, R48 ;  /* 0x00000009092f7223 */ /* 0x000fe20000000030 */
[----:B------:R-:W-:Y:S01]  /*06e0*/  FFMA R46, R39, R39, R46 ;  /* 0x00000027272e7223 */ /* 0x000fe2000000002e */
[----:B------:R-:W-:Y:S01]  /*06f0*/  FFMA R45, R35, R35, R42 ;  /* 0x00000023232d7223 */ /* 0x000fe2000000002a */
[----:B------:R-:W-:Y:S01]  /*0700*/  HADD2.F32 R43, -RZ, R7.H1_H1 ;  /* 0x30000007ff2b7230 */ /* 0x000fe20000004100 */
[----:B------:R-:W-:Y:S01]  /*0710*/  FFMA R42, R40, R40, R47 ;  /* 0x00000028282a7223 */ /* 0x000fe2000000002f */
[--C-:B------:R-:W-:Y:S01]  /*0720*/  HADD2.F32 R7, -RZ, R10.reuse.H0_H0 ;  /* 0x2000000aff077230 */ /* 0x100fe20000004100 */
[----:B------:R-:W-:Y:S01]  /*0730*/  FFMA R46, R41, R41, R46 ;  /* 0x00000029292e7223 */ /* 0x000fe2000000002e */
[----:B------:R-:W1:Y:S01]  /*0740*/  SHFL.BFLY PT, R50, R45, 0x8, 0x1f ;  /* 0x0d001f002d327f89 */ /* 0x000e6200000e0000 */
[----:B------:R-:W-:Y:S02]  /*0750*/  HADD2.F32 R10, -RZ, R10.H1_H1 ;  /* 0x3000000aff0a7230 */ /* 0x000fe40000004100 */
[----:B------:R-:W-:Y:S01]  /*0760*/  FFMA R47, R7, R7, R42 ;  /* 0x00000007072f7223 */ /* 0x000fe2000000002a */
[----:B------:R-:W-:Y:S01]  /*0770*/  FFMA R46, R43, R43, R46 ;  /* 0x0000002b2b2e7223 */ /* 0x000fe2000000002e */
[----:B------:R-:W-:-:S02]  /*0780*/  HADD2.F32 R42, -RZ, R11.H0_H0 ;  /* 0x2000000bff2a7230 */ /* 0x000fc40000004100 */
[----:B------:R-:W-:Y:S01]  /*0790*/  FFMA R47, R10, R10, R47 ;  /* 0x0000000a0a2f7223 */ /* 0x000fe2000000002f */
[----:B------:R-:W-:Y:S01]  /*07a0*/  HADD2.F32 R11, -RZ, R11.H1_H1 ;  /* 0x3000000bff0b7230 */ /* 0x000fe20000004100 */
[----:B------:R-:W2:Y:S02]  /*07b0*/  SHFL.BFLY PT, R51, R46, 0x8, 0x1f ;  /* 0x0d001f002e337f89 */ /* 0x000ea400000e0000 */
[----:B------:R-:W-:Y:S01]  /*07c0*/  FFMA R48, R42, R42, R47 ;  /* 0x0000002a2a307223 */ /* 0x000fe2000000002f */
[----:B0-----:R-:W-:-:S03]  /*07d0*/  FADD R49, R44, R49 ;  /* 0x000000312c317221 */ /* 0x001fc60000000000 */
[----:B------:R-:W-:Y:S02]  /*07e0*/  FFMA R48, R11, R11, R48 ;  /* 0x0000000b0b307223 */ /* 0x000fe40000000030 */
[----:B------:R-:W0:Y:S04]  /*07f0*/  SHFL.BFLY PT, R44, R49, 0x4, 0x1f ;  /* 0x0c801f00312c7f89 */ /* 0x000e2800000e0000 */
[----:B------:R-:W3:Y:S01]  /*0800*/  SHFL.BFLY PT, R53, R48, 0x8, 0x1f ;  /* 0x0d001f0030357f89 */ /* 0x000ee200000e0000 */
[----:B-1----:R-:W-:-:S05]  /*0810*/  FADD R50, R45, R50 ;  /* 0x000000322d327221 */ /* 0x002fca0000000000 */
[----:B------:R-:W1:Y:S01]  /*0820*/  SHFL.BFLY PT, R47, R50, 0x4, 0x1f ;  /* 0x0c801f00322f7f89 */ /* 0x000e6200000e0000 */
[----:B--2---:R-:W-:-:S05]  /*0830*/  FADD R51, R46, R51 ;  /* 0x000000332e337221 */ /* 0x004fca0000000000 */
[----:B------:R-:W2:Y:S01]  /*0840*/  SHFL.BFLY PT, R54, R51, 0x4, 0x1f ;  /* 0x0c801f0033367f89 */ /* 0x000ea200000e0000 */
[----:B0-----:R-:W-:Y:S01]  /*0850*/  FADD R44, R49, R44 ;  /* 0x0000002c312c7221 */ /* 0x001fe20000000000 */
[----:B---3--:R-:W-:-:S04]  /*0860*/  FADD R55, R48, R53 ;  /* 0x0000003530377221 */ /* 0x008fc80000000000 */
        /* <DEDUP_REMOVED lines=15> */
[----:B---3--:R-:W-:-:S03]  /*0960*/  FADD R51, R48, R51 ;  /* 0x0000003330337221 */ /* 0x008fc60000000000 */
[----:B------:R-:W-:Y:S02]  /*0970*/  FADD R47, R46, c[0x0][0x178] ;  /* 0x00005e002e2f7621 */ /* 0x000fe40000000000 */
[----:B------:R-:W0:Y:S04]  /*0980*/  SHFL.BFLY PT, R46, R51, 0x1, 0x1f ;  /* 0x0c201f00332e7f89 */ /* 0x000e2800000e0000 */
[----:B------:R-:W3:Y:S01]  /*0990*/  MUFU.SQRT R47, R47 ;  /* 0x0000002f002f7308 */ /* 0x000ee20000002000 */
[----:B-1----:R-:W-:-:S04]  /*09a0*/  FADD R49, R52, R49 ;  /* 0x0000003134317221 */ /* 0x002fc80000000000 */
[----:B------:R-:W-:Y:S01]  /*09b0*/  FADD R49, R49, c[0x0][0x178] ;  /* 0x00005e0031317621 */ /* 0x000fe20000000000 */
[----:B--2---:R-:W-:-:S05]  /*09c0*/  FADD R44, R53, R44 ;  /* 0x0000002c352c7221 */ /* 0x004fca0000000000 */
[----:B------:R-:W1:Y:S01]  /*09d0*/  MUFU.SQRT R49, R49 ;  /* 0x0000003100317308 */ /* 0x000e620000002000 */
[----:B------:R-:W-:Y:S01]  /*09e0*/  FADD R44, R44, c[0x0][0x178] ;  /* 0x00005e002c2c7621 */ /* 0x000fe20000000000 */
[----:B---3--:R-:W-:-:S06]  /*09f0*/  FSETP.GT.AND P5, PT, R47, 8.50705917302346158658e+37, PT ;  /* 0x7e8000002f00780b */ /* 0x008fcc0003fa4000 */
[----:B------:R-:W2:Y:S01]  /*0a00*/  MUFU.SQRT R44, R44 ;  /* 0x0000002c002c7308 */ /* 0x000ea20000002000 */
[----:B------:R-:W-:Y:S01]  /*0a10*/  FSETP.GEU.AND P6, PT, R47, 1.175494350822287508e-38, PT ;  /* 0x008000002f00780b */ /* 0x000fe20003fce000 */
[----:B0-----:R-:W-:Y:S01]  /*0a20*/  FADD R46, R51, R46 ;  /* 0x0000002e332e7221 */ /* 0x001fe20000000000 */
[----:B------:R-:W-:-:S03]  /*0a30*/  MOV R52, 0x3e800000 ;  /* 0x3e80000000347802 */ /* 0x000fc60000000f00 */
[----:B------:R-:W-:Y:S01]  /*0a40*/  FADD R46, R46, c[0x0][0x178] ;  /* 0x00005e002e2e7621 */ /* 0x000fe20000000000 */
[----:B-1----:R-:W-:Y:S02]  /*0a50*/  FSETP.GT.AND P4, PT, R49, 8.50705917302346158658e+37, PT ;  /* 0x7e8000003100780b */ /* 0x002fe40003f84000 */
[----:B------:R-:W-:Y:S01]  /*0a60*/  FSEL R48, R52, 1, P5 ;  /* 0x3f80000034307808 */ /* 0x000fe20002800000 */
[----:B------:R-:W-:Y:S02]  /*0a70*/  @P5 FMUL R47, R47, 0.25 ;  /* 0x3e8000002f2f5820 */ /* 0x000fe40000400000 */
[----:B------:R-:W0:Y:S01]  /*0a80*/  MUFU.SQRT R46, R46 ;  /* 0x0000002e002e7308 */ /* 0x000e220000002000 */
[----:B------:R-:W-:Y:S01]  /*0a90*/  FSETP.GEU.AND P5, PT, R49, 1.175494350822287508e-38, PT ;  /* 0x008000003100780b */ /* 0x000fe20003fae000 */
[----:B------:R-:W-:Y:S01]  /*0aa0*/  @!P6 FMUL R47, R47, 16777216 ;  /* 0x4b8000002f2fe820 */ /* 0x000fe20000400000 */
[----:B------:R-:W-:Y:S01]  /*0ab0*/  @!P6 FMUL R48, R48, 16777216 ;  /* 0x4b8000003030e820 */ /* 0x000fe20000400000 */
[----:B--2---:R-:W-:-:S02]  /*0ac0*/  FSETP.GT.AND P6, PT, R44, 8.50705917302346158658e+37, PT ;  /* 0x7e8000002c00780b */ /* 0x004fc40003fc4000 */
[----:B------:R-:W-:Y:S02]  /*0ad0*/  FSEL R50, R52, 1, P4 ;  /* 0x3f80000034327808 */ /* 0x000fe40002000000 */
[----:B------:R-:W-:Y:S01]  /*0ae0*/  @P4 FMUL R49, R49, 0.25 ;  /* 0x3e80000031314820 */ /* 0x000fe20000400000 */
[----:B------:R-:W-:-:S05]  /*0af0*/  FSETP.GEU.AND P4, PT, R44, 1.175494350822287508e-38, PT ;  /* 0x008000002c00780b */ /* 0x000fca0003f8e000 */
[----:B------:R-:W-:Y:S01]  /*0b00*/  @!P5 FMUL R49, R49, 16777216 ;  /* 0x4b8000003131d820 */ /* 0x000fe20000400000 */
[----:B------:R-:W-:Y:S01]  /*0b10*/  @!P5 FMUL R50, R50, 16777216 ;  /* 0x4b8000003232d820 */ /* 0x000fe20000400000 */
[----:B0-----:R-:W-:Y:S01]  /*0b20*/  FSETP.GT.AND P5, PT, R46, 8.50705917302346158658e+37, PT ;  /* 0x7e8000002e00780b */ /* 0x001fe20003fa4000 */
[----:B------:R-:W-:Y:S01]  /*0b30*/  @P6 FMUL R44, R44, 0.25 ;  /* 0x3e8000002c2c6820 */ /* 0x000fe20000400000 */
[----:B------:R-:W-:Y:S02]  /*0b40*/  FSEL R45, R52, 1, P6 ;  /* 0x3f800000342d7808 */ /* 0x000fe40003000000 */
[----:B------:R-:W-:Y:S02]  /*0b50*/  FSETP.GEU.AND P6, PT, R46, 1.175494350822287508e-38, PT ;  /* 0x008000002e00780b */ /* 0x000fe40003fce000 */
[----:B------:R-:W-:Y:S01]  /*0b60*/  LOP3.LUT R53, R23, 0x7, R2, 0xf8, !PT ;  /* 0x0000000717357812 */ /* 0x000fe200078ef802 */
[----:B------:R-:W-:Y:S01]  /*0b70*/  @!P4 FMUL R44, R44, 16777216 ;  /* 0x4b8000002c2cc820 */ /* 0x000fe20000400000 */
[----:B------:R-:W-:Y:S01]  /*0b80*/  @!P4 FMUL R45, R45, 16777216 ;  /* 0x4b8000002d2dc820 */ /* 0x000fe20000400000 */
[----:B------:R-:W0:Y:S01]  /*0b90*/  MUFU.RCP R47, R47 ;  /* 0x0000002f002f7308 */ /* 0x000e220000001000 */
[----:B------:R-:W-:-:S03]  /*0ba0*/  ISETP.GE.U32.AND P4, PT, R53, 0xf60, PT ;  /* 0x00000f603500780c */ /* 0x000fc60003f86070 */
[----:B------:R-:W-:Y:S01]  /*0bb0*/  @P5 FMUL R46, R46, 0.25 ;  /* 0x3e8000002e2e5820 */ /* 0x000fe20000400000 */
[----:B------:R-:W-:-:S03]  /*0bc0*/  LOP3.LUT R23, R2, 0x1f, RZ, 0xc0, !PT ;  /* 0x0000001f02177812 */ /* 0x000fc600078ec0ff */
[----:B------:R-:W-:Y:S01]  /*0bd0*/  @!P6 FMUL R46, R46, 16777216 ;  /* 0x4b8000002e2ee820 */ /* 0x000fe20000400000 */
[----:B------:R-:W-:Y:S01]  /*0be0*/  ISETP.GE.U32.AND.EX P4, PT, R0, RZ, PT, P4 ;  /* 0x000000ff0000720c */ /* 0x000fe20003f86140 */
[----:B------:R-:W1:Y:S03]  /*0bf0*/  MUFU.RCP R49, R49 ;  /* 0x0000003100317308 */ /* 0x000e660000001000 */
[----:B------:R-:W-:Y:S02]  /*0c00*/  ISETP.LT.U32.AND P4, PT, R23, 0x8, !P4 ;  /* 0x000000081700780c */ /* 0x000fe40006781070 */
[----:B------:R-:W-:-:S03]  /*0c10*/  SHF.R.U32.HI R23, RZ, 0x2, R2 ;  /* 0x00000002ff177819 */ /* 0x000fc60000011602 */
[----:B------:R-:W2:Y:S01]  /*0c20*/  MUFU.RCP R46, R46 ;  /* 0x0000002e002e7308 */ /* 0x000ea20000001000 */
[----:B------:R-:W-:Y:S02]  /*0c30*/  LOP3.LUT R51, R23, 0x4, RZ, 0xc0, !PT ;  /* 0x0000000417337812 */ /* 0x000fe400078ec0ff */
[----:B------:R-:W-:-:S05]  /*0c40*/  FSEL R23, R52, 1, P5 ;  /* 0x3f80000034177808 */ /* 0x000fca0002800000 */
[----:B------:R-:W3:Y:S01]  /*0c50*/  MUFU.RCP R44, R44 ;  /* 0x0000002c002c7308 */ /* 0x000ee20000001000 */
[----:B0-----:R-:W-:Y:S01]  /*0c60*/  FMUL R54, R47, R48 ;  /* 0x000000302f367220 */ /* 0x001fe20000400000 */
[----:B------:R-:W-:Y:S01]  /*0c70*/  @!P6 FMUL R23, R23, 16777216 ;  /* 0x4b8000001717e820 */ /* 0x000fe20000400000 */
[----:B-1----:R-:W-:Y:S01]  /*0c80*/  FMUL R56, R49, R50 ;  /* 0x0000003231387220 */ /* 0x002fe20000400000 */
[----:B------:R-:W-:Y:S01]  /*0c90*/  IADD3 R22, P5, R22, c[0x0][0x168], RZ ;  /* 0x00005a0016167a10 */ /* 0x000fe20007fbe0ff */
[-C--:B------:R-:W-:Y:S01]  /*0ca0*/  FMUL R47, R26, R54.reuse ;  /* 0x000000361a2f7220 */ /* 0x080fe20000400000 */
[-C--:B------:R-:W-:Y:S01]  /*0cb0*/  FMUL R24, R24, R54.reuse ;  /* 0x0000003618187220 */ /* 0x080fe20000400000 */
[-C--:B------:R-:W-:Y:S01]  /*0cc0*/  FMUL R27, R27, R54.reuse ;  /* 0x000000361b1b7220 */ /* 0x080fe20000400000 */
[-C--:B------:R-:W-:Y:S01]  /*0cd0*/  FMUL R26, R25, R54.reuse ;  /* 0x00000036191a7220 */ /* 0x080fe20000400000 */
[-C--:B------:R-:W-:Y:S01]  /*0ce0*/  FMUL R29, R29, R54.reuse ;  /* 0x000000361d1d7220 */ /* 0x080fe20000400000 */
[-C--:B------:R-:W-:Y:S01]  /*0cf0*/  FMUL R28, R28, R54.reuse ;  /* 0x000000361c1c7220 */ /* 0x080fe20000400000 */
[-C--:B------:R-:W-:Y:S01]  /*0d00*/  FMUL R31, R31, R54.reuse ;  /* 0x000000361f1f7220 */ /* 0x080fe20000400000 */
[----:B------:R-:W-:Y:S01]  /*0d10*/  FMUL R30, R30, R54 ;  /* 0x000000361e1e7220 */ /* 0x000fe20000400000 */
[----:B--2---:R-:W-:Y:S01]  /*0d20*/  FMUL R55, R46, R23 ;  /* 0x000000172e377220 */ /* 0x004fe20000400000 */
[-C--:B------:R-:W-:Y:S01]  /*0d30*/  FMUL R25, R12, R56.reuse ;  /* 0x000000380c197220 */ /* 0x080fe20000400000 */
[-C--:B------:R-:W-:Y:S01]  /*0d40*/  FMUL R48, R15, R56.reuse ;  /* 0x000000380f307220 */ /* 0x080fe20000400000 */
[----:B---3--:R-:W-:Y:S01]  /*0d50*/  FMUL R52, R44, R45 ;  /* 0x0000002d2c347220 */ /* 0x008fe20000400000 */
[-C--:B------:R-:W-:Y:S01]  /*0d60*/  FMUL R44, R14, R56.reuse ;  /* 0x000000380e2c7220 */ /* 0x080fe20000400000 */
[----:B------:R-:W-:Y:S01]  /*0d70*/  FMUL R45, R13, R56 ;  /* 0x000000380d2d7220 */ /* 0x000fe20000400000 */
[----:B------:R-:W-:Y:S01]  /*0d80*/  IADD3.X R23, R21, c[0x0][0x16c], RZ, P5, !PT ;  /* 0x00005b0015177a10 */ /* 0x000fe20002ffe4ff */
[-C--:B------:R-:W-:Y:S01]  /*0d90*/  FMUL R21, R4, R55.reuse ;  /* 0x0000003704157220 */ /* 0x080fe20000400000 */
[----:B------:R-:W-:Y:S01]  /*0da0*/  F2FP.PACK_AB R12, R47, R24 ;  /* 0x000000182f0c723e */ /* 0x000fe200000000ff */
[----:B------:R-:W-:Y:S01]  /*0db0*/  FMUL R8, R8, R55 ;  /* 0x0000003708087220 */ /* 0x000fe20000400000 */
[----:B------:R-:W-:-:S02]  /*0dc0*/  F2FP.PACK_AB R13, R26, R27 ;  /* 0x0000001b1a0d723e */ /* 0x000fc400000000ff */
[----:B------:R-:W-:Y:S02]  /*0dd0*/  F2FP.PACK_AB R14, R28, R29 ;  /* 0x0000001d1c0e723e */ /* 0x000fe400000000ff */
[----:B------:R-:W-:Y:S01]  /*0de0*/  F2FP.PACK_AB R15, R30, R31 ;  /* 0x0000001f1e0f723e */ /* 0x000fe200000000ff */
[-C--:B------:R-:W-:Y:S01]  /*0df0*/  FMUL R49, R38, R52.reuse ;  /* 0x0000003426317220 */ /* 0x080fe20000400000 */
[-C--:B------:R-:W-:Y:S01]  /*0e00*/  FMUL R38, R5, R52.reuse ;  /* 0x0000003405267220 */ /* 0x080fe20000400000 */
[----:B------:R-:W-:Y:S01]  /*0e10*/  FMUL R37, R37, R52 ;  /* 0x0000003425257220 */ /* 0x000fe20000400000 */
[-C--:B------:R-:W-:Y:S01]  /*0e20*/  FMUL R9, R9, R55.reuse ;  /* 0x0000003709097220 */ /* 0x080fe20000400000 */
[----:B------:R-:W-:Y:S01]  /*0e30*/  FMUL R40, R40, R55 ;  /* 0x0000003728287220 */ /* 0x000fe20000400000 */
[-C--:B------:R-:W-:Y:S01]  /*0e40*/  FMUL R32, R32, R56.reuse ;  /* 0x0000003820207220 */ /* 0x080fe20000400000 */
[-C--:B------:R-:W-:Y:S01]  /*0e50*/  FMUL R34, R34, R56.reuse ;  /* 0x0000003822227220 */ /* 0x080fe20000400000 */
[-C--:B------:R-:W-:Y:S01]  /*0e60*/  FMUL R33, R33, R56.reuse ;  /* 0x0000003821217220 */ /* 0x080fe20000400000 */
[----:B------:R-:W-:Y:S01]  /*0e70*/  FMUL R35, R35, R56 ;  /* 0x0000003823237220 */ /* 0x000fe20000400000 */
[-C--:B------:R-:W-:Y:S01]  /*0e80*/  FMUL R46, R6, R52.reuse ;  /* 0x00000034062e7220 */ /* 0x080fe20000400000 */
[-C--:B------:R-:W-:Y:S01]  /*0e90*/  FMUL R39, R39, R52.reuse ;  /* 0x0000003427277220 */ /* 0x080fe20000400000 */
[----:B------:R-:W-:Y:S01]  /*0ea0*/  @!P3 STG.E.128 [R22.64], R12 ;  /* 0x0000000c1600b986 */ /* 0x000fe2000c101d04 */
[----:B------:R-:W-:Y:S01]  /*0eb0*/  F2FP.PACK_AB R28, R8, R21 ;  /* 0x00000015081c723e */ /* 0x000fe200000000ff */
[-C--:B------:R-:W-:Y:S01]  /*0ec0*/  FMUL R36, R36, R52.reuse ;  /* 0x0000003424247220 */ /* 0x080fe20000400000 */
[-C--:B------:R-:W-:Y:S01]  /*0ed0*/  FMUL R41, R41, R52.reuse ;  /* 0x0000003429297220 */ /* 0x080fe20000400000 */
[----:B------:R-:W-:Y:S01]  /*0ee0*/  FMUL R50, R43, R52 ;  /* 0x000000342b327220 */ /* 0x000fe20000400000 */
[-C--:B------:R-:W-:Y:S01]  /*0ef0*/  FMUL R42, R42, R55.reuse ;  /* 0x000000372a2a7220 */ /* 0x080fe20000400000 */
[-C--:B------:R-:W-:Y:S01]  /*0f00*/  FMUL R11, R11, R55.reuse ;  /* 0x000000370b0b7220 */ /* 0x080fe20000400000 */
[----:B------:R-:W-:Y:S01]  /*0f10*/  IADD3 R8, P3, R17, c[0x0][0x168], RZ ;  /* 0x00005a0011087a10 */ /* 0x000fe20007f7e0ff */
[-C--:B------:R-:W-:Y:S01]  /*0f20*/  FMUL R24, R7, R55.reuse ;  /* 0x0000003707187220 */ /* 0x080fe20000400000 */
[----:B------:R-:W-:Y:S01]  /*0f30*/  FMUL R27, R10, R55 ;  /* 0x000000370a1b7220 */ /* 0x000fe20000400000 */
[----:B------:R-:W-:-:S02]  /*0f40*/  IADD3 R20, P5, R20, c[0x0][0x168], RZ ;  /* 0x00005a0014147a10 */ /* 0x000fc40007fbe0ff */
[----:B------:R-:W-:Y:S02]  /*0f50*/  IADD3 R10, P6, R19, c[0x0][0x168], RZ ;  /* 0x00005a00130a7a10 */ /* 0x000fe40007fde0ff */
[----:B------:R-:W-:Y:S02]  /*0f60*/  F2FP.PACK_AB R37, R37, R38 ;  /* 0x000000262525723e */ /* 0x000fe400000000ff */
[----:B------:R-:W-:Y:S02]  /*0f70*/  F2FP.PACK_AB R29, R40, R9 ;  /* 0x00000009281d723e */ /* 0x000fe400000000ff */
[----:B------:R-:W-:Y:S02]  /*0f80*/  F2FP.PACK_AB R4, R25, R32 ;  /* 0x000000201904723e */ /* 0x000fe400000000ff */
[----:B------:R-:W-:Y:S02]  /*0f90*/  F2FP.PACK_AB R5, R33, R34 ;  /* 0x000000222105723e */ /* 0x000fe400000000ff */
[----:B------:R-:W-:-:S02]  /*0fa0*/  F2FP.PACK_AB R6, R45, R44 ;  /* 0x0000002c2d06723e */ /* 0x000fc400000000ff */
[----:B------:R-:W-:Y:S02]  /*0fb0*/  F2FP.PACK_AB R7, R35, R48 ;  /* 0x000000302307723e */ /* 0x000fe400000000ff */
[----:B------:R-:W-:Y:S02]  /*0fc0*/  F2FP.PACK_AB R38, R39, R46 ;  /* 0x0000002e2726723e */ /* 0x000fe400000000ff */
[----:B------:R-:W-:Y:S02]  /*0fd0*/  IADD3.X R9, R3, c[0x0][0x16c], RZ, P3, !PT ;  /* 0x00005b0003097a10 */ /* 0x000fe40001ffe4ff */
[----:B------:R-:W-:Y:S02]  /*0fe0*/  F2FP.PACK_AB R36, R49, R36 ;  /* 0x000000243124723e */ /* 0x000fe400000000ff */
[----:B------:R-:W-:Y:S02]  /*0ff0*/  F2FP.PACK_AB R39, R50, R41 ;  /* 0x000000293227723e */ /* 0x000fe400000000ff */
[----:B------:R-:W-:-:S02]  /*1000*/  IADD3.X R21, R16, c[0x0][0x16c], RZ, P5, !PT ;  /* 0x00005b0010157a10 */ /* 0x000fc40002ffe4ff */
[----:B------:R-:W-:Y:S02]  /*1010*/  F2FP.PACK_AB R31, R11, R42 ;  /* 0x0000002a0b1f723e */ /* 0x000fe400000000ff */
[----:B------:R-:W-:Y:S02]  /*1020*/  F2FP.PACK_AB R30, R27, R24 ;  /* 0x000000181b1e723e */ /* 0x000fe400000000ff */
[----:B------:R-:W-:Y:S01]  /*1030*/  IADD3.X R11, R18, c[0x0][0x16c], RZ, P6, !PT ;  /* 0x00005b00120b7a10 */ /* 0x000fe200037fe4ff */
[----:B------:R-:W-:Y:S04]  /*1040*/  @!P2 STG.E.128 [R8.64], R4 ;  /* 0x000000040800a986 */ /* 0x000fe8000c101d04 */
[----:B------:R-:W-:Y:S04]  /*1050*/  @!P1 STG.E.128 [R20.64], R36 ;  /* 0x0000002414009986 */ /* 0x000fe8000c101d04 */
[----:B------:R-:W-:Y:S04]  /*1060*/  STS [R51], R54 ;  /* 0x0000003633007388 */ /* 0x000fe80000000800 */
[----:B------:R-:W-:Y:S04]  /*1070*/  STS [R51+0x8], R56 ;  /* 0x0000083833007388 */ /* 0x000fe80000000800 */
[----:B------:R-:W-:Y:S04]  /*1080*/  STS [R51+0x10], R52 ;  /* 0x0000103433007388 */ /* 0x000fe80000000800 */
[----:B------:R-:W-:Y:S04]  /*1090*/  STS [R51+0x18], R55 ;  /* 0x0000183733007388 */ /* 0x000fe80000000800 */
[----:B------:R-:W-:Y:S04]  /*10a0*/  @!P0 STG.E.128 [R10.64], R28 ;  /* 0x0000001c0a008986 */ /* 0x000fe8000c101d04 */
[----:B------:R-:W-:Y:S06]  /*10b0*/  BAR.SYNC 0x0 ;  /* 0x0000000000007b1d */ /* 0x000fec0000000000 */
[----:B------:R-:W-:Y:S05]  /*10c0*/  @!P4 EXIT ;  /* 0x000000000000c94d */ /* 0x000fea0003800000 */
[----:B------:R-:W-:Y:S02]  /*10d0*/  LOP3.LUT R4, R2, 0x7, RZ, 0xc0, !PT ;  /* 0x0000000702047812 */ /* 0x000fe400078ec0ff */
[----:B------:R-:W-:-:S03]  /*10e0*/  LEA R2, P0, R53, c[0x0][0x170], 0x2 ;  /* 0x00005c0035027a11 */ /* 0x000fc600078010ff */
[----:B------:R-:W0:Y:S01]  /*10f0*/  LDS R5, [R4.X4] ;  /* 0x0000000004057984 */ /* 0x000e220000004800 */
[----:B------:R-:W-:-:S05]  /*1100*/  LEA.HI.X R3, R53, c[0x0][0x174], R0, 0x2, P0 ;  /* 0x00005d0035037a11 */ /* 0x000fca00000f1400 */
[----:B0-----:R-:W-:Y:S01]  /*1110*/  STG.E [R2.64], R5 ;  /* 0x0000000502007986 */ /* 0x001fe2000c101904 */
[----:B------:R-:W-:Y:S05]  /*1120*/  EXIT ;  /* 0x000000000000794d */ /* 0x000fea0003800000 */
.L_x_0:
[----:B------:R-:W-:-:S00]  /*1130*/  BRA `(.L_x_0) ;  /* 0xfffffff000007947 */ /* 0x000fc0000383ffff */
[----:B------:R-:W-:-:S00]  /*1140*/  NOP ;  /* 0x0000000000007918 */ /* 0x000fc00000000000 */
        /* <DEDUP_REMOVED lines=11> */
.L_x_1:


//--------------------- .nv.global.init           --------------------------
	.section	.nv.global.init,"aw",@progbits
.nv.global.init:
	.type		_$_str,@object
	.size		_$_str,(_$_str_$_2 - _$_str)
_$_str:
        /*0000*/ 	.byte	0x5f, 0x5f, 0x43, 0x55, 0x44, 0x41, 0x5f, 0x46, 0x54, 0x5a, 0x00
	.type		_$_str_$_2,@object
	.size		_$_str_$_2,(.L_1 - _$_str_$_2)
_$_str_$_2:
        /*000b*/ 	.byte	0x5f, 0x5f, 0x43, 0x55, 0x44, 0x41, 0x5f, 0x50, 0x52, 0x45, 0x43, 0x5f, 0x53, 0x51, 0x52, 0x54
        /*001b*/ 	.byte	0x00
.L_1:


//--------------------- .nv.shared.l2norm_fwd_kernel --------------------------
	.section	.nv.shared.l2norm_fwd_kernel,"aw",@nobits
	.align	16
